	.headerflags	@"EF_CUDA_TEXMODE_UNIFIED EF_CUDA_64BIT_ADDRESS EF_CUDA_ACCELERATORS EF_CUDA_SM90 EF_CUDA_VIRTUAL_SM(EF_CUDA_SM90)"
	.elftype	@"ET_EXEC"


//--------------------- .nv.info                  --------------------------
	.section	.nv.info,"",@"SHT_CUDA_INFO"
	.align	4


	//----- nvinfo : EIATTR_REGCOUNT
	.align		4
        /*0000*/ 	.byte	0x04, 0x2f
        /*0002*/ 	.short	(.L_3 - .L_2)
	.align		4
.L_2:
        /*0004*/ 	.word	index@(triton_poi_fused__native_batch_norm_legit_no_training_mul_sigmoid_8)
        /*0008*/ 	.word	0x00000011


	//----- nvinfo : EIATTR_MIN_STACK_SIZE
	.align		4
.L_3:
        /*000c*/ 	.byte	0x04, 0x12
        /*000e*/ 	.short	(.L_5 - .L_4)
	.align		4
.L_4:
        /*0010*/ 	.word	index@(triton_poi_fused__native_batch_norm_legit_no_training_mul_sigmoid_8)
        /*0014*/ 	.word	0x00000000


	//----- nvinfo : EIATTR_FRAME_SIZE
	.align		4
.L_5:
        /*0018*/ 	.byte	0x04, 0x11
        /*001a*/ 	.short	(.L_7 - .L_6)
	.align		4
.L_6:
        /*001c*/ 	.word	index@(triton_poi_fused__native_batch_norm_legit_no_training_mul_sigmoid_8)
        /*0020*/ 	.word	0x00000000


	//----- nvinfo : EIATTR_MIN_STACK_SIZE
	.align		4
.L_7:
        /*0024*/ 	.byte	0x04, 0x12
        /*0026*/ 	.short	(.L_9 - .L_8)
	.align		4
.L_8:
        /*0028*/ 	.word	index@(triton_poi_fused__native_batch_norm_legit_no_training_mul_sigmoid_8)
        /*002c*/ 	.word	0x00000000
.L_9:


//--------------------- .nv.info.triton_poi_fused__native_batch_norm_legit_no_training_mul_sigmoid_8 --------------------------
	.section	.nv.info.triton_poi_fused__native_batch_norm_legit_no_training_mul_sigmoid_8,"",@"SHT_CUDA_INFO"
	.sectionflags	@""
	.align	4


	//----- nvinfo : EIATTR_CUDA_API_VERSION
	.align		4
        /*0000*/ 	.byte	0x04, 0x37
        /*0002*/ 	.short	(.L_11 - .L_10)
.L_10:
        /*0004*/ 	.word	0x0000007c


	//----- nvinfo : EIATTR_KPARAM_INFO
	.align		4
.L_11:
        /*0008*/ 	.byte	0x04, 0x17
        /*000a*/ 	.short	(.L_13 - .L_12)
.L_12:
        /*000c*/ 	.word	0x00000000
        /*0010*/ 	.short	0x0006
        /*0012*/ 	.short	0x0030
        /*0014*/ 	.byte	0x00, 0xf0, 0x11, 0x00


	//----- nvinfo : EIATTR_KPARAM_INFO
	.align		4
.L_13:
        /*0018*/ 	.byte	0x04, 0x17
        /*001a*/ 	.short	(.L_15 - .L_14)
.L_14:
        /*001c*/ 	.word	0x00000000
        /*0020*/ 	.short	0x0005
        /*0022*/ 	.short	0x0028
        /*0024*/ 	.byte	0x00, 0xf4, 0x21, 0x00


	//----- nvinfo : EIATTR_KPARAM_INFO
	.align		4
.L_15:
        /*0028*/ 	.byte	0x04, 0x17
        /*002a*/ 	.short	(.L_17 - .L_16)
.L_16:
        /*002c*/ 	.word	0x00000000
        /*0030*/ 	.short	0x0004
        /*0032*/ 	.short	0x0020
        /*0034*/ 	.byte	0x00, 0xf4, 0x21, 0x00


	//----- nvinfo : EIATTR_KPARAM_INFO
	.align		4
.L_17:
        /*0038*/ 	.byte	0x04, 0x17
        /*003a*/ 	.short	(.L_19 - .L_18)
.L_18:
        /*003c*/ 	.word	0x00000000
        /*0040*/ 	.short	0x0003
        /*0042*/ 	.short	0x0018
        /*0044*/ 	.byte	0x00, 0xf4, 0x21, 0x00


	//----- nvinfo : EIATTR_KPARAM_INFO
	.align		4
.L_19:
        /*0048*/ 	.byte	0x04, 0x17
        /*004a*/ 	.short	(.L_21 - .L_20)
.L_20:
        /*004c*/ 	.word	0x00000000
        /*0050*/ 	.short	0x0002
        /*0052*/ 	.short	0x0010
        /*0054*/ 	.byte	0x00, 0xf4, 0x21, 0x00


	//----- nvinfo : EIATTR_KPARAM_INFO
	.align		4
.L_21:
        /*0058*/ 	.byte	0x04, 0x17
        /*005a*/ 	.short	(.L_23 - .L_22)
.L_22:
        /*005c*/ 	.word	0x00000000
        /*0060*/ 	.short	0x0001
        /*0062*/ 	.short	0x0008
        /*0064*/ 	.byte	0x00, 0xf4, 0x21, 0x00


	//----- nvinfo : EIATTR_KPARAM_INFO
	.align		4
.L_23:
        /*0068*/ 	.byte	0x04, 0x17
        /*006a*/ 	.short	(.L_25 - .L_24)
.L_24:
        /*006c*/ 	.word	0x00000000
        /*0070*/ 	.short	0x0000
        /*0072*/ 	.short	0x0000
        /*0074*/ 	.byte	0x00, 0xf4, 0x21, 0x00


	//----- nvinfo : EIATTR_SPARSE_MMA_MASK
	.align		4
.L_25:
        /*0078*/ 	.byte	0x03, 0x50
        /*007a*/ 	.short	0x0000


	//----- nvinfo : EIATTR_MAXREG_COUNT
	.align		4
        /*007c*/ 	.byte	0x03, 0x1b
        /*007e*/ 	.short	0x00ff


	//----- nvinfo : EIATTR_EXIT_INSTR_OFFSETS
	.align		4
        /*0080*/ 	.byte	0x04, 0x1c
        /*0082*/ 	.short	(.L_27 - .L_26)


	//   ....[0]....
.L_26:
        /*0084*/ 	.word	0x00000520


	//----- nvinfo : EIATTR_REQNTID
	.align		4
.L_27:
        /*0088*/ 	.byte	0x04, 0x10
        /*008a*/ 	.short	(.L_29 - .L_28)
.L_28:
        /*008c*/ 	.word	0x00000100
        /*0090*/ 	.word	0x00000001
        /*0094*/ 	.word	0x00000001


	//----- nvinfo : EIATTR_CBANK_PARAM_SIZE
	.align		4
.L_29:
        /*0098*/ 	.byte	0x03, 0x19
        /*009a*/ 	.short	0x0034


	//----- nvinfo : EIATTR_PARAM_CBANK
	.align		4
        /*009c*/ 	.byte	0x04, 0x0a
        /*009e*/ 	.short	(.L_31 - .L_30)
	.align		4
.L_30:
        /*00a0*/ 	.word	index@(.nv.constant0.triton_poi_fused__native_batch_norm_legit_no_training_mul_sigmoid_8)
        /*00a4*/ 	.short	0x0210
        /*00a6*/ 	.short	0x0034


	//----- nvinfo : EIATTR_SW_WAR
	.align		4
.L_31:
        /*00a8*/ 	.byte	0x04, 0x36
        /*00aa*/ 	.short	(.L_33 - .L_32)
.L_32:
        /*00ac*/ 	.word	0x00000008
.L_33:


//--------------------- .nv.callgraph             --------------------------
	.section	.nv.callgraph,"",@"SHT_CUDA_CALLGRAPH"
	.align	4
	.sectionentsize	8
	.align		4
        /*0000*/ 	.word	0x00000000
	.align		4
        /*0004*/ 	.word	0xffffffff
	.align		4
        /*0008*/ 	.word	0x00000000
	.align		4
        /*000c*/ 	.word	0xfffffffe
	.align		4
        /*0010*/ 	.word	0x00000000
	.align		4
        /*0014*/ 	.word	0xfffffffd
	.align		4
        /*0018*/ 	.word	0x00000000
	.align		4
        /*001c*/ 	.word	0xfffffffc


//--------------------- .nv.constant4             --------------------------
	.section	.nv.constant4,"a",@progbits
	.align	8
	.align		8
.nv.constant4:
        /*0000*/ 	.dword	_$_str
	.align		8
        /*0008*/ 	.dword	_$_str_$_2


//--------------------- .text.triton_poi_fused__native_batch_norm_legit_no_training_mul_sigmoid_8 --------------------------
	.section	.text.triton_poi_fused__native_batch_norm_legit_no_training_mul_sigmoid_8,"ax",@progbits
	.align	128
        .global         triton_poi_fused__native_batch_norm_legit_no_training_mul_sigmoid_8
        .type           triton_poi_fused__native_batch_norm_legit_no_training_mul_sigmoid_8,@function
        .size           triton_poi_fused__native_batch_norm_legit_no_training_mul_sigmoid_8,(.L_x_1 - triton_poi_fused__native_batch_norm_legit_no_training_mul_sigmoid_8)
        .other          triton_poi_fused__native_batch_norm_legit_no_training_mul_sigmoid_8,@"STO_CUDA_ENTRY STV_DEFAULT"
triton_poi_fused__native_batch_norm_legit_no_training_mul_sigmoid_8:
.text.triton_poi_fused__native_batch_norm_legit_no_training_mul_sigmoid_8:
[----:B------:R-:W-:Y:S01]  /*0000*/  LDC R1, c[0x0][0x28] ;  /* 0x00000a00ff017b82 */ /* 0x000fe20000000800 */
[----:B------:R-:W1:Y:S07]  /*0010*/  S2R R0, SR_TID.X ;  /* 0x0000000000007919 */ /* 0x000e6e0000002100 */
[----:B------:R-:W2:Y:S01]  /*0020*/  LDC.64 R2, c[0x0][0x228] ;  /* 0x00008a00ff027b82 */ /* 0x000ea20000000a00 */
[----:B------:R-:W-:Y:S01]  /*0030*/  ULDC.64 UR4, c[0x0][0x208] ;  /* 0x0000820000047ab9 */ /* 0x000fe20000000a00 */
[----:B------:R-:W3:Y:S06]  /*0040*/  S2R R5, SR_CTAID.X ;  /* 0x0000000000057919 */ /* 0x000eec0000002500 */
[----:B------:R-:W4:Y:S08]  /*0050*/  LDC.64 R6, c[0x0][0x220] ;  /* 0x00008800ff067b82 */ /* 0x000f300000000a00 */
[----:B------:R-:W5:Y:S08]  /*0060*/  LDC.64 R8, c[0x0][0x230] ;  /* 0x00008c00ff087b82 */ /* 0x000f700000000a00 */
[----:B------:R-:W5:Y:S01]  /*0070*/  LDC.64 R10, c[0x0][0x238] ;  /* 0x00008e00ff0a7b82 */ /* 0x000f620000000a00 */
[----:B-1----:R-:W-:-:S04]  /*0080*/  SHF.L.U32 R0, R0, 0x1, RZ ;  /* 0x0000000100007819 */ /* 0x002fc800000006ff */
[----:B------:R-:W-:-:S04]  /*0090*/  LOP3.LUT R0, R0, 0x1fe, RZ, 0xc0, !PT ;  /* 0x000001fe00007812 */ /* 0x000fc800078ec0ff */
[----:B---3--:R-:W-:-:S05]  /*00a0*/  LEA R0, R5, R0, 0x9 ;  /* 0x0000000005007211 */ /* 0x008fca00078e48ff */
[----:B------:R-:W-:-:S05]  /*00b0*/  IMAD.HI R4, R0, 0x2aaaaaab, RZ ;  /* 0x2aaaaaab00047827 */ /* 0x000fca00078e02ff */
[----:B------:R-:W-:-:S04]  /*00c0*/  SHF.R.U32.HI R5, RZ, 0x1f, R4 ;  /* 0x0000001fff057819 */ /* 0x000fc80000011604 */
[----:B------:R-:W-:-:S05]  /*00d0*/  LEA.HI R5, R4, R5, RZ, 0x1c ;  /* 0x0000000504057211 */ /* 0x000fca00078fe0ff */
[----:B------:R-:W-:Y:S02]  /*00e0*/  IMAD R13, R5, -0x60, R0 ;  /* 0xffffffa0050d7824 */ /* 0x000fe400078e0200 */
[----:B------:R-:W1:Y:S02]  /*00f0*/  LDC.64 R4, c[0x0][0x218] ;  /* 0x00008600ff047b82 */ /* 0x000e640000000a00 */
[----:B--2---:R-:W-:-:S06]  /*0100*/  IMAD.WIDE R2, R13, 0x4, R2 ;  /* 0x000000040d027825 */ /* 0x004fcc00078e0202 */
[----:B------:R-:W2:Y:S01]  /*0110*/  LDG.E.EL.64 R2, desc[UR4][R2.64] ;  /* 0x0000000402027981 */ /* 0x000ea2000c2e1b00 */
[----:B----4-:R-:W-:-:S04]  /*0120*/  IMAD.WIDE R6, R13, 0x4, R6 ;  /* 0x000000040d067825 */ /* 0x010fc800078e0206 */
[C---:B-----5:R-:W-:Y:S02]  /*0130*/  IMAD.WIDE R8, R13.reuse, 0x4, R8 ;  /* 0x000000040d087825 */ /* 0x060fe400078e0208 */
[----:B------:R-:W3:Y:S02]  /*0140*/  LDG.E.EL.64 R6, desc[UR4][R6.64] ;  /* 0x0000000406067981 */ /* 0x000ee4000c2e1b00 */
[----:B0-----:R-:W-:Y:S02]  /*0150*/  IMAD.WIDE R10, R13, 0x4, R10 ;  /* 0x000000040d0a7825 */ /* 0x001fe400078e020a */
[----:B------:R-:W4:Y:S04]  /*0160*/  LDG.E.EL.64 R8, desc[UR4][R8.64] ;  /* 0x0000000408087981 */ /* 0x000f28000c2e1b00 */
[----:B------:R-:W4:Y:S01]  /*0170*/  LDG.E.EL.64 R10, desc[UR4][R10.64] ;  /* 0x000000040a0a7981 */ /* 0x000f22000c2e1b00 */
[----:B-1----:R-:W-:-:S06]  /*0180*/  IMAD.WIDE R4, R0, 0x4, R4 ;  /* 0x0000000400047825 */ /* 0x002fcc00078e0204 */
[----:B------:R-:W3:Y:S01]  /*0190*/  LDG.E.64 R4, desc[UR4][R4.64] ;  /* 0x0000000404047981 */ /* 0x000ee2000c1e1b00 */
[----:B--2---:R-:W-:Y:S01]  /*01a0*/  FADD R2, R2, 9.9999997473787516356e-06 ;  /* 0x3727c5ac02027421 */ /* 0x004fe20000000000 */
[----:B------:R-:W-:-:S03]  /*01b0*/  FADD R3, R3, 9.9999997473787516356e-06 ;  /* 0x3727c5ac03037421 */ /* 0x000fc60000000000 */
[----:B------:R-:W0:Y:S08]  /*01c0*/  MUFU.SQRT R12, R2 ;  /* 0x00000002000c7308 */ /* 0x000e300000002000 */
[----:B------:R-:W1:Y:S01]  /*01d0*/  MUFU.SQRT R13, R3 ;  /* 0x00000003000d7308 */ /* 0x000e620000002000 */
[C---:B0-----:R-:W-:Y:S02]  /*01e0*/  FSETP.GT.AND P0, PT, R12.reuse, 8.50705917302346158658e+37, PT ;  /* 0x7e8000000c00780b */ /* 0x041fe40003f04000 */
[----:B------:R-:W-:-:S02]  /*01f0*/  FSETP.GEU.AND P2, PT, R12, 1.175494350822287508e-38, PT ;  /* 0x008000000c00780b */ /* 0x000fc40003f4e000 */
[C---:B-1----:R-:W-:Y:S02]  /*0200*/  FSETP.GT.AND P1, PT, R13.reuse, 8.50705917302346158658e+37, PT ;  /* 0x7e8000000d00780b */ /* 0x042fe40003f24000 */
[----:B------:R-:W-:-:S07]  /*0210*/  FSETP.GEU.AND P3, PT, R13, 1.175494350822287508e-38, PT ;  /* 0x008000000d00780b */ /* 0x000fce0003f6e000 */
[----:B------:R-:W-:Y:S01]  /*0220*/  @P0 FMUL R12, R12, 0.25 ;  /* 0x3e8000000c0c0820 */ /* 0x000fe20000400000 */
[----:B------:R-:W-:-:S03]  /*0230*/  HFMA2.MMA R2, -RZ, RZ, 1.625, 0 ;  /* 0x3e800000ff027435 */ /* 0x000fc600000001ff */
[----:B------:R-:W-:Y:S01]  /*0240*/  @!P2 FMUL R12, R12, 16777216 ;  /* 0x4b8000000c0ca820 */ /* 0x000fe20000400000 */
[----:B------:R-:W-:-:S05]  /*0250*/  @P1 FMUL R13, R13, 0.25 ;  /* 0x3e8000000d0d1820 */ /* 0x000fca0000400000 */
[----:B------:R-:W0:Y:S01]  /*0260*/  MUFU.RCP R12, R12 ;  /* 0x0000000c000c7308 */ /* 0x000e220000001000 */
[----:B------:R-:W-:Y:S01]  /*0270*/  @!P3 FMUL R13, R13, 16777216 ;  /* 0x4b8000000d0db820 */ /* 0x000fe20000400000 */
[----:B------:R-:W-:-:S06]  /*0280*/  FSEL R3, R2, 1, P0 ;  /* 0x3f80000002037808 */ /* 0x000fcc0000000000 */
[----:B------:R-:W1:Y:S01]  /*0290*/  MUFU.RCP R13, R13 ;  /* 0x0000000d000d7308 */ /* 0x000e620000001000 */
[----:B------:R-:W-:Y:S01]  /*02a0*/  @!P2 FMUL R3, R3, 16777216 ;  /* 0x4b8000000303a820 */ /* 0x000fe20000400000 */
[----:B------:R-:W-:Y:S01]  /*02b0*/  FSEL R14, R2, 1, P1 ;  /* 0x3f800000020e7808 */ /* 0x000fe20000800000 */
[----:B---3--:R-:W-:Y:S02]  /*02c0*/  FADD R4, R4, -R6 ;  /* 0x8000000604047221 */ /* 0x008fe40000000000 */
[----:B0-----:R-:W-:Y:S02]  /*02d0*/  FMUL R3, R12, R3 ;  /* 0x000000030c037220 */ /* 0x001fe40000400000 */
[----:B------:R-:W-:Y:S01]  /*02e0*/  @!P3 FMUL R14, R14, 16777216 ;  /* 0x4b8000000e0eb820 */ /* 0x000fe20000400000 */
[----:B------:R-:W-:Y:S01]  /*02f0*/  FADD R5, R5, -R7 ;  /* 0x8000000705057221 */ /* 0x000fe20000000000 */
[----:B------:R-:W-:Y:S02]  /*0300*/  FMUL R3, R4, R3 ;  /* 0x0000000304037220 */ /* 0x000fe40000400000 */
[----:B-1----:R-:W-:-:S02]  /*0310*/  FMUL R14, R13, R14 ;  /* 0x0000000e0d0e7220 */ /* 0x002fc40000400000 */
[----:B----4-:R-:W-:Y:S02]  /*0320*/  FFMA R8, R8, R3, R10 ;  /* 0x0000000308087223 */ /* 0x010fe4000000000a */
[----:B------:R-:W-:Y:S02]  /*0330*/  FMUL R14, R5, R14 ;  /* 0x0000000e050e7220 */ /* 0x000fe40000400000 */
[----:B------:R-:W-:Y:S02]  /*0340*/  FADD R3, RZ, -R8 ;  /* 0x80000008ff037221 */ /* 0x000fe40000000000 */
[----:B------:R-:W-:Y:S02]  /*0350*/  FFMA R9, R9, R14, R11 ;  /* 0x0000000e09097223 */ /* 0x000fe4000000000b */
[----:B------:R-:W-:Y:S02]  /*0360*/  FMUL R4, R3, 1.4426950216293334961 ;  /* 0x3fb8aa3b03047820 */ /* 0x000fe40000400000 */
[----:B------:R-:W-:-:S04]  /*0370*/  FADD R3, RZ, -R9 ;  /* 0x80000009ff037221 */ /* 0x000fc80000000000 */
[----:B------:R-:W-:Y:S01]  /*0380*/  FMUL R6, R3, 1.4426950216293334961 ;  /* 0x3fb8aa3b03067820 */ /* 0x000fe20000400000 */
[----:B------:R-:W-:-:S04]  /*0390*/  FSETP.GEU.AND P0, PT, R4, -126, PT ;  /* 0xc2fc00000400780b */ /* 0x000fc80003f0e000 */
[----:B------:R-:W-:-:S09]  /*03a0*/  FSETP.GEU.AND P1, PT, R6, -126, PT ;  /* 0xc2fc00000600780b */ /* 0x000fd20003f2e000 */
[----:B------:R-:W-:-:S04]  /*03b0*/  @!P0 FMUL R4, R4, 0.5 ;  /* 0x3f00000004048820 */ /* 0x000fc80000400000 */
[----:B------:R-:W-:Y:S01]  /*03c0*/  @!P1 FMUL R6, R6, 0.5 ;  /* 0x3f00000006069820 */ /* 0x000fe20000400000 */
[----:B------:R-:W0:Y:S08]  /*03d0*/  MUFU.EX2 R3, R4 ;  /* 0x0000000400037308 */ /* 0x000e300000000800 */
[----:B------:R-:W1:Y:S01]  /*03e0*/  MUFU.EX2 R5, R6 ;  /* 0x0000000600057308 */ /* 0x000e620000000800 */
[----:B0-----:R-:W-:-:S04]  /*03f0*/  @!P0 FMUL R3, R3, R3 ;  /* 0x0000000303038220 */ /* 0x001fc80000400000 */
[----:B------:R-:W-:Y:S01]  /*0400*/  FADD R7, R3, 1 ;  /* 0x3f80000003077421 */ /* 0x000fe20000000000 */
[----:B-1----:R-:W-:-:S04]  /*0410*/  @!P1 FMUL R5, R5, R5 ;  /* 0x0000000505059220 */ /* 0x002fc80000400000 */
[----:B------:R-:W-:Y:S01]  /*0420*/  FADD R10, R5, 1 ;  /* 0x3f800000050a7421 */ /* 0x000fe20000000000 */
[----:B------:R-:W-:Y:S01]  /*0430*/  FSETP.GT.AND P0, PT, R7, 8.50705917302346158658e+37, PT ;  /* 0x7e8000000700780b */ /* 0x000fe20003f04000 */
[----:B------:R-:W0:Y:S03]  /*0440*/  LDC.64 R4, c[0x0][0x210] ;  /* 0x00008400ff047b82 */ /* 0x000e260000000a00 */
[----:B------:R-:W-:-:S09]  /*0450*/  FSETP.GT.AND P1, PT, R10, 8.50705917302346158658e+37, PT ;  /* 0x7e8000000a00780b */ /* 0x000fd20003f24000 */
[----:B------:R-:W-:-:S04]  /*0460*/  @P0 FMUL R7, R7, 0.25 ;  /* 0x3e80000007070820 */ /* 0x000fc80000400000 */
[----:B------:R-:W-:Y:S02]  /*0470*/  @P1 FMUL R10, R10, 0.25 ;  /* 0x3e8000000a0a1820 */ /* 0x000fe40000400000 */
[----:B------:R-:W1:Y:S08]  /*0480*/  MUFU.RCP R7, R7 ;  /* 0x0000000700077308 */ /* 0x000e700000001000 */
[----:B------:R-:W2:Y:S01]  /*0490*/  MUFU.RCP R10, R10 ;  /* 0x0000000a000a7308 */ /* 0x000ea20000001000 */
[----:B------:R-:W-:-:S02]  /*04a0*/  FSEL R6, R2, 1, P0 ;  /* 0x3f80000002067808 */ /* 0x000fc40000000000 */
[----:B------:R-:W-:-:S03]  /*04b0*/  FSEL R3, R2, 1, P1 ;  /* 0x3f80000002037808 */ /* 0x000fc60000800000 */
[----:B-1----:R-:W-:-:S04]  /*04c0*/  FMUL R11, R7, R6 ;  /* 0x00000006070b7220 */ /* 0x002fc80000400000 */
[----:B------:R-:W-:Y:S01]  /*04d0*/  FMUL R8, R8, R11 ;  /* 0x0000000b08087220 */ /* 0x000fe20000400000 */
[----:B--2---:R-:W-:Y:S01]  /*04e0*/  FMUL R6, R10, R3 ;  /* 0x000000030a067220 */ /* 0x004fe20000400000 */
[----:B0-----:R-:W-:-:S04]  /*04f0*/  IMAD.WIDE R2, R0, 0x4, R4 ;  /* 0x0000000400027825 */ /* 0x001fc800078e0204 */
[----:B------:R-:W-:-:S05]  /*0500*/  FMUL R9, R9, R6 ;  /* 0x0000000609097220 */ /* 0x000fca0000400000 */
[----:B------:R-:W-:Y:S01]  /*0510*/  STG.E.64 desc[UR4][R2.64], R8 ;  /* 0x0000000802007986 */ /* 0x000fe2000c101b04 */
[----:B------:R-:W-:Y:S05]  /*0520*/  EXIT ;  /* 0x000000000000794d */ /* 0x000fea0003800000 */
.L_x_0:
[----:B------:R-:W-:-:S00]  /*0530*/  BRA `(.L_x_0) ;  /* 0xfffffffc00fc7947 */ /* 0x000fc0000383ffff */
[----:B------:R-:W-:-:S00]  /*0540*/  NOP ;  /* 0x0000000000007918 */ /* 0x000fc00000000000 */
        /* <DEDUP_REMOVED lines=11> */
.L_x_1:


//--------------------- .nv.global.init           --------------------------
	.section	.nv.global.init,"aw",@progbits
.nv.global.init:
	.type		_$_str,@object
	.size		_$_str,(_$_str_$_2 - _$_str)
_$_str:
        /*0000*/ 	.byte	0x5f, 0x5f, 0x43, 0x55, 0x44, 0x41, 0x5f, 0x46, 0x54, 0x5a, 0x00
	.type		_$_str_$_2,@object
	.size		_$_str_$_2,(.L_1 - _$_str_$_2)
_$_str_$_2:
        /*000b*/ 	.byte	0x5f, 0x5f, 0x43, 0x55, 0x44, 0x41, 0x5f, 0x50, 0x52, 0x45, 0x43, 0x5f, 0x53, 0x51, 0x52, 0x54
        /*001b*/ 	.byte	0x00
.L_1:


//--------------------- .nv.constant0.triton_poi_fused__native_batch_norm_legit_no_training_mul_sigmoid_8 --------------------------
	.section	.nv.constant0.triton_poi_fused__native_batch_norm_legit_no_training_mul_sigmoid_8,"a",@progbits
	.sectionflags	@""
	.align	4
.nv.constant0.triton_poi_fused__native_batch_norm_legit_no_training_mul_sigmoid_8:
	.zero		580
